	.headerflags	@"EF_CUDA_TEXMODE_UNIFIED EF_CUDA_64BIT_ADDRESS EF_CUDA_ACCELERATORS EF_CUDA_SM90 EF_CUDA_VIRTUAL_SM(EF_CUDA_SM90)"
	.elftype	@"ET_EXEC"


//--------------------- .nv.info                  --------------------------
	.section	.nv.info,"",@"SHT_CUDA_INFO"
	.align	4


	//----- nvinfo : EIATTR_REGCOUNT
	.align		4
        /*0000*/ 	.byte	0x04, 0x2f
        /*0002*/ 	.short	(.L_1 - .L_0)
	.align		4
.L_0:
        /*0004*/ 	.word	index@(triton_poi_fused_convolution_relu_threshold_backward_16)
        /*0008*/ 	.word	0x00000020


	//----- nvinfo : EIATTR_MIN_STACK_SIZE
	.align		4
.L_1:
        /*000c*/ 	.byte	0x04, 0x12
        /*000e*/ 	.short	(.L_3 - .L_2)
	.align		4
.L_2:
        /*0010*/ 	.word	index@(triton_poi_fused_convolution_relu_threshold_backward_16)
        /*0014*/ 	.word	0x00000000


	//----- nvinfo : EIATTR_FRAME_SIZE
	.align		4
.L_3:
        /*0018*/ 	.byte	0x04, 0x11
        /*001a*/ 	.short	(.L_5 - .L_4)
	.align		4
.L_4:
        /*001c*/ 	.word	index@(triton_poi_fused_convolution_relu_threshold_backward_16)
        /*0020*/ 	.word	0x00000000


	//----- nvinfo : EIATTR_MIN_STACK_SIZE
	.align		4
.L_5:
        /*0024*/ 	.byte	0x04, 0x12
        /*0026*/ 	.short	(.L_7 - .L_6)
	.align		4
.L_6:
        /*0028*/ 	.word	index@(triton_poi_fused_convolution_relu_threshold_backward_16)
        /*002c*/ 	.word	0x00000000
.L_7:


//--------------------- .nv.info.triton_poi_fused_convolution_relu_threshold_backward_16 --------------------------
	.section	.nv.info.triton_poi_fused_convolution_relu_threshold_backward_16,"",@"SHT_CUDA_INFO"
	.sectionflags	@""
	.align	4


	//----- nvinfo : EIATTR_CUDA_API_VERSION
	.align		4
        /*0000*/ 	.byte	0x04, 0x37
        /*0002*/ 	.short	(.L_9 - .L_8)
.L_8:
        /*0004*/ 	.word	0x0000007c


	//----- nvinfo : EIATTR_KPARAM_INFO
	.align		4
.L_9:
        /*0008*/ 	.byte	0x04, 0x17
        /*000a*/ 	.short	(.L_11 - .L_10)
.L_10:
        /*000c*/ 	.word	0x00000000
        /*0010*/ 	.short	0x0005
        /*0012*/ 	.short	0x0024
        /*0014*/ 	.byte	0x00, 0xf0, 0x11, 0x00


	//----- nvinfo : EIATTR_KPARAM_INFO
	.align		4
.L_11:
        /*0018*/ 	.byte	0x04, 0x17
        /*001a*/ 	.short	(.L_13 - .L_12)
.L_12:
        /*001c*/ 	.word	0x00000000
        /*0020*/ 	.short	0x0004
        /*0022*/ 	.short	0x0020
        /*0024*/ 	.byte	0x00, 0xf0, 0x11, 0x00


	//----- nvinfo : EIATTR_KPARAM_INFO
	.align		4
.L_13:
        /*0028*/ 	.byte	0x04, 0x17
        /*002a*/ 	.short	(.L_15 - .L_14)
.L_14:
        /*002c*/ 	.word	0x00000000
        /*0030*/ 	.short	0x0003
        /*0032*/ 	.short	0x0018
        /*0034*/ 	.byte	0x00, 0xf4, 0x21, 0x00


	//----- nvinfo : EIATTR_KPARAM_INFO
	.align		4
.L_15:
        /*0038*/ 	.byte	0x04, 0x17
        /*003a*/ 	.short	(.L_17 - .L_16)
.L_16:
        /*003c*/ 	.word	0x00000000
        /*0040*/ 	.short	0x0002
        /*0042*/ 	.short	0x0010
        /*0044*/ 	.byte	0x00, 0xf4, 0x21, 0x00


	//----- nvinfo : EIATTR_KPARAM_INFO
	.align		4
.L_17:
        /*0048*/ 	.byte	0x04, 0x17
        /*004a*/ 	.short	(.L_19 - .L_18)
.L_18:
        /*004c*/ 	.word	0x00000000
        /*0050*/ 	.short	0x0001
        /*0052*/ 	.short	0x0008
        /*0054*/ 	.byte	0x00, 0xf4, 0x21, 0x00


	//----- nvinfo : EIATTR_KPARAM_INFO
	.align		4
.L_19:
        /*0058*/ 	.byte	0x04, 0x17
        /*005a*/ 	.short	(.L_21 - .L_20)
.L_20:
        /*005c*/ 	.word	0x00000000
        /*0060*/ 	.short	0x0000
        /*0062*/ 	.short	0x0000
        /*0064*/ 	.byte	0x00, 0xf4, 0x21, 0x00


	//----- nvinfo : EIATTR_SPARSE_MMA_MASK
	.align		4
.L_21:
        /*0068*/ 	.byte	0x03, 0x50
        /*006a*/ 	.short	0x0000


	//----- nvinfo : EIATTR_MAXREG_COUNT
	.align		4
        /*006c*/ 	.byte	0x03, 0x1b
        /*006e*/ 	.short	0x00ff


	//----- nvinfo : EIATTR_EXIT_INSTR_OFFSETS
	.align		4
        /*0070*/ 	.byte	0x04, 0x1c
        /*0072*/ 	.short	(.L_23 - .L_22)


	//   ....[0]....
.L_22:
        /*0074*/ 	.word	0x000009e0


	//   ....[1]....
        /*0078*/ 	.word	0x00000a00


	//----- nvinfo : EIATTR_REQNTID
	.align		4
.L_23:
        /*007c*/ 	.byte	0x04, 0x10
        /*007e*/ 	.short	(.L_25 - .L_24)
.L_24:
        /*0080*/ 	.word	0x00000080
        /*0084*/ 	.word	0x00000001
        /*0088*/ 	.word	0x00000001


	//----- nvinfo : EIATTR_CBANK_PARAM_SIZE
	.align		4
.L_25:
        /*008c*/ 	.byte	0x03, 0x19
        /*008e*/ 	.short	0x0028


	//----- nvinfo : EIATTR_PARAM_CBANK
	.align		4
        /*0090*/ 	.byte	0x04, 0x0a
        /*0092*/ 	.short	(.L_27 - .L_26)
	.align		4
.L_26:
        /*0094*/ 	.word	index@(.nv.constant0.triton_poi_fused_convolution_relu_threshold_backward_16)
        /*0098*/ 	.short	0x0210
        /*009a*/ 	.short	0x0028


	//----- nvinfo : EIATTR_SW_WAR
	.align		4
.L_27:
        /*009c*/ 	.byte	0x04, 0x36
        /*009e*/ 	.short	(.L_29 - .L_28)
.L_28:
        /*00a0*/ 	.word	0x00000008
.L_29:


//--------------------- .nv.callgraph             --------------------------
	.section	.nv.callgraph,"",@"SHT_CUDA_CALLGRAPH"
	.align	4
	.sectionentsize	8
	.align		4
        /*0000*/ 	.word	0x00000000
	.align		4
        /*0004*/ 	.word	0xffffffff
	.align		4
        /*0008*/ 	.word	0x00000000
	.align		4
        /*000c*/ 	.word	0xfffffffe
	.align		4
        /*0010*/ 	.word	0x00000000
	.align		4
        /*0014*/ 	.word	0xfffffffd
	.align		4
        /*0018*/ 	.word	0x00000000
	.align		4
        /*001c*/ 	.word	0xfffffffc


//--------------------- .text.triton_poi_fused_convolution_relu_threshold_backward_16 --------------------------
	.section	.text.triton_poi_fused_convolution_relu_threshold_backward_16,"ax",@progbits
	.sectionflags	@"SHF_BARRIERS=1"
	.align	128
        .global         triton_poi_fused_convolution_relu_threshold_backward_16
        .type           triton_poi_fused_convolution_relu_threshold_backward_16,@function
        .size           triton_poi_fused_convolution_relu_threshold_backward_16,(.L_x_1 - triton_poi_fused_convolution_relu_threshold_backward_16)
        .other          triton_poi_fused_convolution_relu_threshold_backward_16,@"STO_CUDA_ENTRY STV_DEFAULT"
triton_poi_fused_convolution_relu_threshold_backward_16:
.text.triton_poi_fused_convolution_relu_threshold_backward_16:
[----:B------:R-:W0:Y:S02]  /*0000*/  LDC R1, c[0x0][0x28] ;  /* 0x00000a00ff017b82 */ /* 0x000e240000000800 */
[----:B------:R-:W1:Y:S01]  /*0010*/  S2R R18, SR_CTAID.Y ;  /* 0x0000000000127919 */ /* 0x000e620000002600 */
[----:B------:R-:W2:Y:S01]  /*0020*/  LDC.64 R16, c[0x0][0x218] ;  /* 0x00008600ff107b82 */ /* 0x000ea20000000a00 */
[----:B------:R-:W-:Y:S01]  /*0030*/  CS2R R6, SRZ ;  /* 0x0000000000067805 */ /* 0x000fe2000001ff00 */
[----:B------:R-:W-:Y:S01]  /*0040*/  ULDC.64 UR6, c[0x0][0x208] ;  /* 0x0000820000067ab9 */ /* 0x000fe20000000a00 */
[----:B------:R-:W3:Y:S01]  /*0050*/  S2R R20, SR_TID.X ;  /* 0x0000000000147919 */ /* 0x000ee20000002100 */
[----:B------:R-:W4:Y:S04]  /*0060*/  S2R R2, SR_CTAID.X ;  /* 0x0000000000027919 */ /* 0x000f280000002500 */
[----:B------:R-:W5:Y:S01]  /*0070*/  LDC.64 R12, c[0x0][0x210] ;  /* 0x00008400ff0c7b82 */ /* 0x000f620000000a00 */
[----:B-1----:R-:W-:-:S02]  /*0080*/  IMAD.SHL.U32 R3, R18, 0x20, RZ ;  /* 0x0000002012037824 */ /* 0x002fc400078e00ff */
[----:B---3--:R-:W-:Y:S01]  /*0090*/  IMAD.SHL.U32 R0, R20, 0x8, RZ ;  /* 0x0000000814007824 */ /* 0x008fe200078e00ff */
[----:B------:R-:W-:-:S04]  /*00a0*/  SHF.R.U32.HI R21, RZ, 0x2, R20 ;  /* 0x00000002ff157819 */ /* 0x000fc80000011614 */
[----:B------:R-:W-:Y:S02]  /*00b0*/  LOP3.LUT R19, R3, 0x18, R0, 0xf8, !PT ;  /* 0x0000001803137812 */ /* 0x000fe400078ef800 */
[----:B------:R-:W-:Y:S02]  /*00c0*/  SGXT.U32 R21, R21, 0x5 ;  /* 0x000000051515781a */ /* 0x000fe40000000000 */
[----:B------:R-:W-:-:S04]  /*00d0*/  SHF.R.S32.HI R0, RZ, 0x1f, R19 ;  /* 0x0000001fff007819 */ /* 0x000fc80000011413 */
[----:B------:R-:W-:Y:S01]  /*00e0*/  LEA.HI R4, R0, R19, RZ, 0x9 ;  /* 0x0000001300047211 */ /* 0x000fe200078f48ff */
[----:B----4-:R-:W-:-:S04]  /*00f0*/  IMAD.SHL.U32 R0, R2, 0x20, RZ ;  /* 0x0000002002007824 */ /* 0x010fc800078e00ff */
[----:B------:R-:W-:Y:S01]  /*0100*/  IMAD.SHL.U32 R5, R4, 0x40, RZ ;  /* 0x0000004004057824 */ /* 0x000fe200078e00ff */
[----:B------:R-:W-:Y:S02]  /*0110*/  LOP3.LUT R2, R0, R21, RZ, 0xfc, !PT ;  /* 0x0000001500027212 */ /* 0x000fe400078efcff */
[----:B------:R-:W-:Y:S02]  /*0120*/  LOP3.LUT R4, R4, 0xfffffe00, RZ, 0xc0, !PT ;  /* 0xfffffe0004047812 */ /* 0x000fe400078ec0ff */
[----:B------:R-:W-:Y:S02]  /*0130*/  LOP3.LUT R5, R5, 0xffff8000, RZ, 0xc0, !PT ;  /* 0xffff800005057812 */ /* 0x000fe400078ec0ff */
[C---:B------:R-:W-:Y:S01]  /*0140*/  ISETP.GE.AND P0, PT, R2.reuse, 0x40, PT ;  /* 0x000000400200780c */ /* 0x040fe20003f06270 */
[----:B------:R-:W-:Y:S02]  /*0150*/  IMAD.IADD R9, R19, 0x1, -R4 ;  /* 0x0000000113097824 */ /* 0x000fe400078e0a04 */
[----:B------:R-:W-:Y:S01]  /*0160*/  IMAD R22, R2, 0x200, R5 ;  /* 0x0000020002167824 */ /* 0x000fe200078e0205 */
[----:B------:R-:W-:-:S03]  /*0170*/  CS2R R4, SRZ ;  /* 0x0000000000047805 */ /* 0x000fc6000001ff00 */
[C---:B------:R-:W-:Y:S02]  /*0180*/  IMAD.IADD R2, R9.reuse, 0x1, R22 ;  /* 0x0000000109027824 */ /* 0x040fe400078e0216 */
[----:B--2---:R-:W-:-:S04]  /*0190*/  IMAD.WIDE R8, R9, 0x4, R16 ;  /* 0x0000000409087825 */ /* 0x004fc800078e0210 */
[----:B-----5:R-:W-:Y:S02]  /*01a0*/  IMAD.WIDE R14, R2, 0x4, R12 ;  /* 0x00000004020e7825 */ /* 0x020fe400078e020c */
[----:B------:R-:W2:Y:S04]  /*01b0*/  LDG.E.EL.128 R8, desc[UR6][R8.64] ;  /* 0x0000000608087981 */ /* 0x000ea8000c2e1d00 */
[----:B------:R1:W2:Y:S01]  /*01c0*/  @!P0 LDG.E.EL.128 R4, desc[UR6][R14.64] ;  /* 0x000000060e048981 */ /* 0x0002a2000c2e1d00 */
[----:B------:R-:W-:Y:S02]  /*01d0*/  SHF.R.S32.HI R18, RZ, 0x1a, R18 ;  /* 0x0000001aff127819 */ /* 0x000fe40000011412 */
[----:B------:R-:W-:Y:S02]  /*01e0*/  LOP3.LUT R19, R19, 0x4, RZ, 0xfc, !PT ;  /* 0x0000000413137812 */ /* 0x000fe400078efcff */
[----:B------:R-:W-:-:S04]  /*01f0*/  SGXT R18, R18, 0x1 ;  /* 0x000000011212781a */ /* 0x000fc80000000200 */
[----:B------:R-:W-:Y:S02]  /*0200*/  LEA.HI R18, R18, R19, RZ, 0x9 ;  /* 0x0000001312127211 */ /* 0x000fe400078f48ff */
[----:B-1----:R-:W-:Y:S02]  /*0210*/  CS2R R14, SRZ ;  /* 0x00000000000e7805 */ /* 0x002fe4000001ff00 */
[----:B------:R-:W-:-:S05]  /*0220*/  LOP3.LUT R18, R18, 0xfffffe00, RZ, 0xc0, !PT ;  /* 0xfffffe0012127812 */ /* 0x000fca00078ec0ff */
[----:B------:R-:W-:-:S04]  /*0230*/  IMAD.IADD R19, R19, 0x1, -R18 ;  /* 0x0000000113137824 */ /* 0x000fc800078e0a12 */
[C---:B------:R-:W-:Y:S02]  /*0240*/  IMAD.IADD R23, R19.reuse, 0x1, R22 ;  /* 0x0000000113177824 */ /* 0x040fe400078e0216 */
[----:B------:R-:W-:-:S04]  /*0250*/  IMAD.WIDE R16, R19, 0x4, R16 ;  /* 0x0000000413107825 */ /* 0x000fc800078e0210 */
[----:B------:R-:W-:Y:S01]  /*0260*/  IMAD.WIDE R22, R23, 0x4, R12 ;  /* 0x0000000417167825 */ /* 0x000fe200078e020c */
[----:B------:R-:W-:Y:S01]  /*0270*/  CS2R R12, SRZ ;  /* 0x00000000000c7805 */ /* 0x000fe2000001ff00 */
[----:B------:R-:W3:Y:S05]  /*0280*/  LDG.E.EL.128 R16, desc[UR6][R16.64] ;  /* 0x0000000610107981 */ /* 0x000eea000c2e1d00 */
[----:B------:R1:W3:Y:S01]  /*0290*/  @!P0 LDG.E.EL.128 R12, desc[UR6][R22.64] ;  /* 0x00000006160c8981 */ /* 0x0002e2000c2e1d00 */
[----:B------:R-:W4:Y:S01]  /*02a0*/  S2UR UR5, SR_CgaCtaId ;  /* 0x00000000000579c3 */ /* 0x000f220000008800 */
[----:B------:R-:W-:Y:S02]  /*02b0*/  UMOV UR4, 0x400 ;  /* 0x0000040000047882 */ /* 0x000fe40000000000 */
[----:B----4-:R-:W-:Y:S01]  /*02c0*/  UPRMT UR4, UR5, 0x654, UR4 ;  /* 0x0000065405047896 */ /* 0x010fe20008000004 */
[----:B--2---:R-:W-:Y:S01]  /*02d0*/  FSETP.GEU.AND P3, PT, R7, -R11, PT ;  /* 0x8000000b0700720b */ /* 0x004fe20003f6e000 */
[----:B------:R-:W-:Y:S01]  /*02e0*/  FADD R25, R11, R7 ;  /* 0x000000070b197221 */ /* 0x000fe20000000000 */
[----:B------:R-:W-:Y:S01]  /*02f0*/  IMAD.SHL.U32 R7, R20, 0x100, RZ ;  /* 0x0000010014077824 */ /* 0x000fe200078e00ff */
[----:B------:R-:W-:-:S04]  /*0300*/  FSETP.GEU.AND P2, PT, R5, -R9, PT ;  /* 0x800000090500720b */ /* 0x000fc80003f4e000 */
[----:B------:R-:W-:Y:S01]  /*0310*/  LOP3.LUT R24, R7, 0x300, RZ, 0xc0, !PT ;  /* 0x0000030007187812 */ /* 0x000fe200078ec0ff */
[----:B-1----:R-:W-:Y:S01]  /*0320*/  FADD R22, R9, R5 ;  /* 0x0000000509167221 */ /* 0x002fe20000000000 */
[----:B------:R-:W-:Y:S01]  /*0330*/  FSETP.GEU.AND P1, PT, R4, -R8, PT ;  /* 0x800000080400720b */ /* 0x000fe20003f2e000 */
[----:B------:R-:W-:Y:S01]  /*0340*/  FADD R11, R8, R4 ;  /* 0x00000004080b7221 */ /* 0x000fe20000000000 */
[C---:B------:R-:W-:Y:S02]  /*0350*/  LOP3.LUT R7, R24.reuse, R21, RZ, 0xfc, !PT ;  /* 0x0000001518077212 */ /* 0x040fe400078efcff */
[C---:B------:R-:W-:Y:S02]  /*0360*/  LOP3.LUT R5, R24.reuse, 0x40, RZ, 0xfc, !PT ;  /* 0x0000004018057812 */ /* 0x040fe400078efcff */
[C---:B------:R-:W-:Y:S02]  /*0370*/  LOP3.LUT R23, R24.reuse, 0x20, RZ, 0xfc, !PT ;  /* 0x0000002018177812 */ /* 0x040fe400078efcff */
[----:B------:R-:W-:-:S02]  /*0380*/  LOP3.LUT R9, R24, 0x60, RZ, 0xfc, !PT ;  /* 0x0000006018097812 */ /* 0x000fc400078efcff */
[C---:B------:R-:W-:Y:S02]  /*0390*/  LOP3.LUT R8, R24.reuse, 0x80, RZ, 0xfc, !PT ;  /* 0x0000008018087812 */ /* 0x040fe400078efcff */
[C---:B------:R-:W-:Y:S02]  /*03a0*/  LOP3.LUT R4, R24.reuse, 0xa0, RZ, 0xfc, !PT ;  /* 0x000000a018047812 */ /* 0x040fe400078efcff */
[C---:B------:R-:W-:Y:S02]  /*03b0*/  LOP3.LUT R28, R24.reuse, 0xc0, RZ, 0xfc, !PT ;  /* 0x000000c0181c7812 */ /* 0x040fe400078efcff */
[C---:B------:R-:W-:Y:S02]  /*03c0*/  LOP3.LUT R26, R24.reuse, 0xe0, RZ, 0xfc, !PT ;  /* 0x000000e0181a7812 */ /* 0x040fe400078efcff */
[-C--:B------:R-:W-:Y:S02]  /*03d0*/  LEA.HI R21, R24, R7.reuse, RZ, 0x1b ;  /* 0x0000000718157211 */ /* 0x080fe400078fd8ff */
[----:B------:R-:W-:-:S02]  /*03e0*/  LEA.HI R24, R5, R7, RZ, 0x1b ;  /* 0x0000000705187211 */ /* 0x000fc400078fd8ff */
[-C--:B------:R-:W-:Y:S02]  /*03f0*/  LEA.HI R23, R23, R7.reuse, RZ, 0x1b ;  /* 0x0000000717177211 */ /* 0x080fe400078fd8ff */
[-C--:B------:R-:W-:Y:S02]  /*0400*/  LEA.HI R9, R9, R7.reuse, RZ, 0x1b ;  /* 0x0000000709097211 */ /* 0x080fe400078fd8ff */
[-C--:B------:R-:W-:Y:S02]  /*0410*/  LEA.HI R8, R8, R7.reuse, RZ, 0x1b ;  /* 0x0000000708087211 */ /* 0x080fe400078fd8ff */
[-C--:B------:R-:W-:Y:S02]  /*0420*/  LEA.HI R4, R4, R7.reuse, RZ, 0x1b ;  /* 0x0000000704047211 */ /* 0x080fe400078fd8ff */
[-C--:B------:R-:W-:Y:S02]  /*0430*/  LEA.HI R5, R28, R7.reuse, RZ, 0x1b ;  /* 0x000000071c057211 */ /* 0x080fe400078fd8ff */
[----:B------:R-:W-:-:S02]  /*0440*/  LEA.HI R7, R26, R7, RZ, 0x1b ;  /* 0x000000071a077211 */ /* 0x000fc400078fd8ff */
[----:B------:R-:W-:Y:S02]  /*0450*/  LEA R26, R21, UR4, 0x2 ;  /* 0x00000004151a7c11 */ /* 0x000fe4000f8e10ff */
[----:B------:R-:W-:Y:S02]  /*0460*/  FSEL R21, R11, RZ, P1 ;  /* 0x000000ff0b157208 */ /* 0x000fe40000800000 */
[----:B------:R-:W-:Y:S01]  /*0470*/  LEA R11, R23, UR4, 0x2 ;  /* 0x00000004170b7c11 */ /* 0x000fe2000f8e10ff */
[----:B------:R-:W-:Y:S01]  /*0480*/  IMAD.SHL.U32 R23, R20, 0x4, RZ ;  /* 0x0000000414177824 */ /* 0x000fe200078e00ff */
[----:B------:R-:W-:Y:S01]  /*0490*/  FSETP.GEU.AND P1, PT, R6, -R10, PT ;  /* 0x8000000a0600720b */ /* 0x000fe20003f2e000 */
[----:B------:R-:W-:-:S03]  /*04a0*/  FADD R6, R10, R6 ;  /* 0x000000060a067221 */ /* 0x000fc60000000000 */
[----:B------:R-:W-:Y:S02]  /*04b0*/  SHF.R.U32.HI R29, RZ, 0x5, R23 ;  /* 0x00000005ff1d7819 */ /* 0x000fe40000011617 */
[----:B------:R-:W-:Y:S01]  /*04c0*/  LOP3.LUT R10, R23, 0x1fc, RZ, 0xc0, !PT ;  /* 0x000001fc170a7812 */ /* 0x000fe200078ec0ff */
[----:B------:R1:W-:Y:S01]  /*04d0*/  STS [R26], R21 ;  /* 0x000000151a007388 */ /* 0x0003e20000000800 */
[----:B------:R-:W-:Y:S02]  /*04e0*/  SGXT.U32 R29, R29, 0x4 ;  /* 0x000000041d1d781a */ /* 0x000fe40000000000 */
[----:B------:R-:W-:Y:S02]  /*04f0*/  LEA R27, R24, UR4, 0x2 ;  /* 0x00000004181b7c11 */ /* 0x000fe4000f8e10ff */
[----:B------:R-:W-:Y:S02]  /*0500*/  FSEL R24, R6, RZ, P1 ;  /* 0x000000ff06187208 */ /* 0x000fe40000800000 */
[----:B-1----:R-:W-:-:S02]  /*0510*/  LEA R26, R9, UR4, 0x2 ;  /* 0x00000004091a7c11 */ /* 0x002fc4000f8e10ff */
[C---:B------:R-:W-:Y:S01]  /*0520*/  LOP3.LUT R9, R10.reuse, 0x200, RZ, 0xfc, !PT ;  /* 0x000002000a097812 */ /* 0x040fe200078efcff */
[----:B------:R-:W-:Y:S01]  /*0530*/  IMAD.IADD R6, R10, 0x1, R29 ;  /* 0x000000010a067824 */ /* 0x000fe200078e021d */
[----:B---3--:R-:W-:Y:S02]  /*0540*/  FSETP.GEU.AND P1, PT, R12, -R16, PT ;  /* 0x800000100c00720b */ /* 0x008fe40003f2e000 */
[----:B------:R-:W-:Y:S01]  /*0550*/  LEA.HI R9, R9, R10, RZ, 0x1b ;  /* 0x0000000a09097211 */ /* 0x000fe200078fd8ff */
[----:B------:R-:W-:Y:S01]  /*0560*/  FADD R10, R16, R12 ;  /* 0x0000000c100a7221 */ /* 0x000fe20000000000 */
[----:B------:R-:W-:Y:S02]  /*0570*/  FSEL R25, R25, RZ, P3 ;  /* 0x000000ff19197208 */ /* 0x000fe40001800000 */
[----:B------:R-:W-:Y:S01]  /*0580*/  FSETP.GEU.AND P3, PT, R15, -R19, PT ;  /* 0x800000130f00720b */ /* 0x000fe20003f6e000 */
[----:B------:R-:W-:Y:S01]  /*0590*/  FADD R19, R19, R15 ;  /* 0x0000000f13137221 */ /* 0x000fe20000000000 */
[----:B------:R-:W-:-:S02]  /*05a0*/  FSEL R15, R10, RZ, P1 ;  /* 0x000000ff0a0f7208 */ /* 0x000fc40000800000 */
[----:B------:R-:W-:Y:S02]  /*05b0*/  FSEL R22, R22, RZ, P2 ;  /* 0x000000ff16167208 */ /* 0x000fe40001000000 */
[----:B------:R-:W-:Y:S01]  /*05c0*/  FSETP.GEU.AND P1, PT, R13, -R17, PT ;  /* 0x800000110d00720b */ /* 0x000fe20003f2e000 */
[----:B------:R-:W-:Y:S01]  /*05d0*/  FADD R13, R17, R13 ;  /* 0x0000000d110d7221 */ /* 0x000fe20000000000 */
[----:B------:R-:W-:Y:S01]  /*05e0*/  FADD R16, R18, R14 ;  /* 0x0000000e12107221 */ /* 0x000fe20000000000 */
[----:B------:R-:W-:Y:S01]  /*05f0*/  FSETP.GEU.AND P2, PT, R14, -R18, PT ;  /* 0x800000120e00720b */ /* 0x000fe20003f4e000 */
[----:B------:R1:W-:Y:S01]  /*0600*/  STS [R11+0x80], R22 ;  /* 0x000080160b007388 */ /* 0x0003e20000000800 */
[----:B------:R-:W-:Y:S02]  /*0610*/  LEA R8, R8, UR4, 0x2 ;  /* 0x0000000408087c11 */ /* 0x000fe4000f8e10ff */
[----:B------:R-:W-:Y:S01]  /*0620*/  FSEL R14, R13, RZ, P1 ;  /* 0x000000ff0d0e7208 */ /* 0x000fe20000800000 */
[----:B------:R-:W-:Y:S01]  /*0630*/  STS [R27+0x100], R24 ;  /* 0x000100181b007388 */ /* 0x000fe20000000800 */
[----:B------:R-:W-:-:S02]  /*0640*/  LEA R13, R5, UR4, 0x2 ;  /* 0x00000004050d7c11 */ /* 0x000fc4000f8e10ff */
[----:B------:R-:W-:Y:S02]  /*0650*/  FSEL R16, R16, RZ, P2 ;  /* 0x000000ff10107208 */ /* 0x000fe40001000000 */
[----:B-1----:R-:W-:Y:S01]  /*0660*/  LEA R11, R4, UR4, 0x2 ;  /* 0x00000004040b7c11 */ /* 0x002fe2000f8e10ff */
[----:B------:R1:W-:Y:S01]  /*0670*/  STS [R26+0x180], R25 ;  /* 0x000180191a007388 */ /* 0x0003e20000000800 */
[----:B------:R-:W-:Y:S02]  /*0680*/  LEA R12, R7, UR4, 0x2 ;  /* 0x00000004070c7c11 */ /* 0x000fe4000f8e10ff */
[----:B------:R-:W-:Y:S01]  /*0690*/  FSEL R17, R19, RZ, P3 ;  /* 0x000000ff13117208 */ /* 0x000fe20001800000 */
[----:B------:R-:W-:Y:S04]  /*06a0*/  STS [R8+0x200], R15 ;  /* 0x0002000f08007388 */ /* 0x000fe80000000800 */
[----:B------:R-:W-:Y:S04]  /*06b0*/  STS [R11+0x280], R14 ;  /* 0x0002800e0b007388 */ /* 0x000fe80000000800 */
[----:B------:R-:W-:Y:S04]  /*06c0*/  STS [R13+0x300], R16 ;  /* 0x000300100d007388 */ /* 0x000fe80000000800 */
[----:B------:R2:W-:Y:S01]  /*06d0*/  STS [R12+0x380], R17 ;  /* 0x000380110c007388 */ /* 0x0005e20000000800 */
[----:B------:R-:W-:Y:S01]  /*06e0*/  LEA R19, R6, UR4, 0x2 ;  /* 0x0000000406137c11 */ /* 0x000fe2000f8e10ff */
[----:B------:R-:W-:Y:S01]  /*06f0*/  BAR.SYNC.DEFER_BLOCKING 0x0 ;  /* 0x0000000000007b1d */ /* 0x000fe20000010000 */
[----:B-1----:R-:W-:-:S07]  /*0700*/  LEA R26, R9, UR4, 0x2 ;  /* 0x00000004091a7c11 */ /* 0x002fce000f8e10ff */
[----:B--2---:R-:W1:Y:S01]  /*0710*/  LDC.64 R12, c[0x0][0x220] ;  /* 0x00008800ff0c7b82 */ /* 0x004e620000000a00 */
[----:B------:R-:W-:Y:S01]  /*0720*/  SHF.R.U32.HI R18, RZ, 0x3, R20 ;  /* 0x00000003ff127819 */ /* 0x000fe20000011614 */
[----:B------:R-:W-:Y:S01]  /*0730*/  ULDC.64 UR4, c[0x0][0x228] ;  /* 0x00008a0000047ab9 */ /* 0x000fe20000000a00 */
[----:B------:R-:W-:Y:S04]  /*0740*/  LDS R4, [R19] ;  /* 0x0000000013047984 */ /* 0x000fe80000000800 */
[----:B------:R-:W-:Y:S04]  /*0750*/  LDS R5, [R19+0x4] ;  /* 0x0000040013057984 */ /* 0x000fe80000000800 */
[----:B------:R-:W-:Y:S04]  /*0760*/  LDS R6, [R19+0x8] ;  /* 0x0000080013067984 */ /* 0x000fe80000000800 */
[----:B------:R2:W3:Y:S04]  /*0770*/  LDS R7, [R19+0xc] ;  /* 0x00000c0013077984 */ /* 0x0004e80000000800 */
[----:B------:R-:W-:Y:S04]  /*0780*/  LDS R8, [R26+0x800] ;  /* 0x000800001a087984 */ /* 0x000fe80000000800 */
[----:B------:R-:W-:Y:S04]  /*0790*/  LDS R9, [R26+0x804] ;  /* 0x000804001a097984 */ /* 0x000fe80000000800 */
[----:B------:R-:W-:Y:S04]  /*07a0*/  LDS R10, [R26+0x808] ;  /* 0x000808001a0a7984 */ /* 0x000fe80000000800 */
[----:B------:R-:W4:Y:S01]  /*07b0*/  LDS R11, [R26+0x80c] ;  /* 0x00080c001a0b7984 */ /* 0x000f220000000800 */
[----:B------:R-:W-:-:S02]  /*07c0*/  SGXT.U32 R18, R18, 0x4 ;  /* 0x000000041212781a */ /* 0x000fc40000000000 */
[----:B------:R-:W-:Y:S02]  /*07d0*/  FSETP.GTU.AND P4, PT, R25, RZ, PT ;  /* 0x000000ff1900720b */ /* 0x000fe40003f8c000 */
[----:B------:R-:W-:Y:S02]  /*07e0*/  FSETP.GTU.AND P3, PT, R24, RZ, PT ;  /* 0x000000ff1800720b */ /* 0x000fe40003f6c000 */
[----:B------:R-:W-:Y:S02]  /*07f0*/  FSETP.GTU.AND P1, PT, R21, RZ, PT ;  /* 0x000000ff1500720b */ /* 0x000fe40003f2c000 */
[----:B------:R-:W-:Y:S02]  /*0800*/  LOP3.LUT R23, R0, 0x1c, R23, 0xf8, !PT ;  /* 0x0000001c00177812 */ /* 0x000fe400078ef817 */
[----:B------:R-:W-:Y:S02]  /*0810*/  LOP3.LUT R18, R3, R18, RZ, 0xfc, !PT ;  /* 0x0000001203127212 */ /* 0x000fe400078efcff */
[----:B------:R-:W-:-:S02]  /*0820*/  FSETP.GTU.AND P2, PT, R22, RZ, PT ;  /* 0x000000ff1600720b */ /* 0x000fc40003f4c000 */
[----:B------:R-:W-:Y:S02]  /*0830*/  SEL R0, RZ, 0x1, P4 ;  /* 0x00000001ff007807 */ /* 0x000fe40002000000 */
[----:B------:R-:W-:Y:S02]  /*0840*/  SEL R3, RZ, 0x1, P3 ;  /* 0x00000001ff037807 */ /* 0x000fe40001800000 */
[----:B------:R-:W-:Y:S02]  /*0850*/  SEL R20, RZ, 0x1, P1 ;  /* 0x00000001ff147807 */ /* 0x000fe40000800000 */
[----:B--2---:R-:W-:Y:S02]  /*0860*/  SEL R19, RZ, 0x1, P2 ;  /* 0x00000001ff137807 */ /* 0x004fe40001000000 */
[----:B------:R-:W-:Y:S01]  /*0870*/  ISETP.GE.AND P1, PT, R23, 0x40, PT ;  /* 0x000000401700780c */ /* 0x000fe20003f26270 */
[----:B------:R-:W-:Y:S01]  /*0880*/  IMAD R23, R18, 0x40, R23 ;  /* 0x0000004012177824 */ /* 0x000fe200078e0217 */
[----:B------:R-:W-:-:S02]  /*0890*/  FSETP.GTU.AND P5, PT, R17, RZ, PT ;  /* 0x000000ff1100720b */ /* 0x000fc40003fac000 */
[----:B------:R-:W-:Y:S02]  /*08a0*/  FSETP.GTU.AND P4, PT, R16, RZ, PT ;  /* 0x000000ff1000720b */ /* 0x000fe40003f8c000 */
[----:B------:R-:W-:Y:S02]  /*08b0*/  PRMT R0, R3, 0x3340, R0 ;  /* 0x0000334003007816 */ /* 0x000fe40000000000 */
[----:B------:R-:W-:Y:S01]  /*08c0*/  PRMT R3, R20, 0x3340, R19 ;  /* 0x0000334014037816 */ /* 0x000fe20000000013 */
[----:B------:R-:W-:Y:S01]  /*08d0*/  VIADD R19, R23, 0x400 ;  /* 0x0000040017137836 */ /* 0x000fe20000000000 */
[----:B------:R-:W-:Y:S02]  /*08e0*/  FSETP.GTU.AND P2, PT, R15, RZ, PT ;  /* 0x000000ff0f00720b */ /* 0x000fe40003f4c000 */
[----:B------:R-:W-:Y:S02]  /*08f0*/  FSETP.GTU.AND P3, PT, R14, RZ, PT ;  /* 0x000000ff0e00720b */ /* 0x000fe40003f6c000 */
[----:B------:R-:W-:-:S02]  /*0900*/  SEL R16, RZ, 0x1, P5 ;  /* 0x00000001ff107807 */ /* 0x000fc40002800000 */
[----:B------:R-:W-:Y:S01]  /*0910*/  SEL R17, RZ, 0x1, P4 ;  /* 0x00000001ff117807 */ /* 0x000fe20002000000 */
[----:B-1----:R-:W-:Y:S01]  /*0920*/  IMAD.WIDE R14, R23, 0x4, R12 ;  /* 0x00000004170e7825 */ /* 0x002fe200078e020c */
[----:B------:R-:W-:Y:S02]  /*0930*/  SEL R20, RZ, 0x1, P2 ;  /* 0x00000001ff147807 */ /* 0x000fe40001000000 */
[----:B------:R-:W-:Y:S01]  /*0940*/  PRMT R18, R17, 0x3340, R16 ;  /* 0x0000334011127816 */ /* 0x000fe20000000010 */
[----:B------:R-:W-:Y:S01]  /*0950*/  IMAD.WIDE R12, R19, 0x4, R12 ;  /* 0x00000004130c7825 */ /* 0x000fe200078e020c */
[----:B------:R-:W-:Y:S02]  /*0960*/  SEL R19, RZ, 0x1, P3 ;  /* 0x00000001ff137807 */ /* 0x000fe40001800000 */
[----:B------:R-:W-:Y:S01]  /*0970*/  IADD3 R16, P2, R2, UR4, RZ ;  /* 0x0000000402107c10 */ /* 0x000fe2000ff5e0ff */
[----:B---3--:R1:W-:Y:S01]  /*0980*/  @!P1 STG.E.128 desc[UR6][R14.64], R4 ;  /* 0x000000040e009986 */ /* 0x0083e2000c101d06 */
[----:B------:R-:W-:-:S02]  /*0990*/  PRMT R19, R20, 0x3340, R19 ;  /* 0x0000334014137816 */ /* 0x000fc40000000013 */
[----:B------:R-:W-:Y:S01]  /*09a0*/  LEA.HI.X.SX32 R17, R2, UR5, 0x1, P2 ;  /* 0x0000000502117c11 */ /* 0x000fe200090f0eff */
[----:B----4-:R1:W-:Y:S01]  /*09b0*/  @!P1 STG.E.128 desc[UR6][R12.64], R8 ;  /* 0x000000080c009986 */ /* 0x0103e2000c101d06 */
[----:B------:R-:W-:Y:S02]  /*09c0*/  PRMT R2, R3, 0x5410, R0 ;  /* 0x0000541003027816 */ /* 0x000fe40000000000 */
[----:B------:R-:W-:Y:S01]  /*09d0*/  PRMT R3, R19, 0x5410, R18 ;  /* 0x0000541013037816 */ /* 0x000fe20000000012 */
[----:B------:R-:W-:Y:S06]  /*09e0*/  @P0 EXIT ;  /* 0x000000000000094d */ /* 0x000fec0003800000 */
[----:B------:R-:W-:Y:S01]  /*09f0*/  STG.E.64 desc[UR6][R16.64], R2 ;  /* 0x0000000210007986 */ /* 0x000fe2000c101b06 */
[----:B------:R-:W-:Y:S05]  /*0a00*/  EXIT ;  /* 0x000000000000794d */ /* 0x000fea0003800000 */
.L_x_0:
[----:B------:R-:W-:-:S00]  /*0a10*/  BRA `(.L_x_0) ;  /* 0xfffffffc00fc7947 */ /* 0x000fc0000383ffff */
[----:B------:R-:W-:-:S00]  /*0a20*/  NOP ;  /* 0x0000000000007918 */ /* 0x000fc00000000000 */
        /* <DEDUP_REMOVED lines=13> */
.L_x_1:


//--------------------- .nv.shared.triton_poi_fused_convolution_relu_threshold_backward_16 --------------------------
	.section	.nv.shared.triton_poi_fused_convolution_relu_threshold_backward_16,"aw",@nobits
	.sectionflags	@""
	.align	16
	.zero		1024


//--------------------- .nv.constant0.triton_poi_fused_convolution_relu_threshold_backward_16 --------------------------
	.section	.nv.constant0.triton_poi_fused_convolution_relu_threshold_backward_16,"a",@progbits
	.sectionflags	@""
	.align	4
.nv.constant0.triton_poi_fused_convolution_relu_threshold_backward_16:
	.zero		568
